	.headerflags	@"EF_CUDA_TEXMODE_UNIFIED EF_CUDA_64BIT_ADDRESS EF_CUDA_ACCELERATORS EF_CUDA_SM90 EF_CUDA_VIRTUAL_SM(EF_CUDA_SM90)"
	.elftype	@"ET_EXEC"


//--------------------- .nv.info                  --------------------------
	.section	.nv.info,"",@"SHT_CUDA_INFO"
	.align	4


	//----- nvinfo : EIATTR_REGCOUNT
	.align		4
        /*0000*/ 	.byte	0x04, 0x2f
        /*0002*/ 	.short	(.L_1 - .L_0)
	.align		4
.L_0:
        /*0004*/ 	.word	index@(triton_poi_fused_convolution_0)
        /*0008*/ 	.word	0x0000000c


	//----- nvinfo : EIATTR_MIN_STACK_SIZE
	.align		4
.L_1:
        /*000c*/ 	.byte	0x04, 0x12
        /*000e*/ 	.short	(.L_3 - .L_2)
	.align		4
.L_2:
        /*0010*/ 	.word	index@(triton_poi_fused_convolution_0)
        /*0014*/ 	.word	0x00000000


	//----- nvinfo : EIATTR_FRAME_SIZE
	.align		4
.L_3:
        /*0018*/ 	.byte	0x04, 0x11
        /*001a*/ 	.short	(.L_5 - .L_4)
	.align		4
.L_4:
        /*001c*/ 	.word	index@(triton_poi_fused_convolution_0)
        /*0020*/ 	.word	0x00000000


	//----- nvinfo : EIATTR_MIN_STACK_SIZE
	.align		4
.L_5:
        /*0024*/ 	.byte	0x04, 0x12
        /*0026*/ 	.short	(.L_7 - .L_6)
	.align		4
.L_6:
        /*0028*/ 	.word	index@(triton_poi_fused_convolution_0)
        /*002c*/ 	.word	0x00000000
.L_7:


//--------------------- .nv.info.triton_poi_fused_convolution_0 --------------------------
	.section	.nv.info.triton_poi_fused_convolution_0,"",@"SHT_CUDA_INFO"
	.sectionflags	@""
	.align	4


	//----- nvinfo : EIATTR_CUDA_API_VERSION
	.align		4
        /*0000*/ 	.byte	0x04, 0x37
        /*0002*/ 	.short	(.L_9 - .L_8)
.L_8:
        /*0004*/ 	.word	0x0000007c


	//----- nvinfo : EIATTR_KPARAM_INFO
	.align		4
.L_9:
        /*0008*/ 	.byte	0x04, 0x17
        /*000a*/ 	.short	(.L_11 - .L_10)
.L_10:
        /*000c*/ 	.word	0x00000000
        /*0010*/ 	.short	0x0002
        /*0012*/ 	.short	0x0010
        /*0014*/ 	.byte	0x00, 0xf0, 0x11, 0x00


	//----- nvinfo : EIATTR_KPARAM_INFO
	.align		4
.L_11:
        /*0018*/ 	.byte	0x04, 0x17
        /*001a*/ 	.short	(.L_13 - .L_12)
.L_12:
        /*001c*/ 	.word	0x00000000
        /*0020*/ 	.short	0x0001
        /*0022*/ 	.short	0x0008
        /*0024*/ 	.byte	0x00, 0xf4, 0x21, 0x00


	//----- nvinfo : EIATTR_KPARAM_INFO
	.align		4
.L_13:
        /*0028*/ 	.byte	0x04, 0x17
        /*002a*/ 	.short	(.L_15 - .L_14)
.L_14:
        /*002c*/ 	.word	0x00000000
        /*0030*/ 	.short	0x0000
        /*0032*/ 	.short	0x0000
        /*0034*/ 	.byte	0x00, 0xf4, 0x21, 0x00


	//----- nvinfo : EIATTR_SPARSE_MMA_MASK
	.align		4
.L_15:
        /*0038*/ 	.byte	0x03, 0x50
        /*003a*/ 	.short	0x0000


	//----- nvinfo : EIATTR_MAXREG_COUNT
	.align		4
        /*003c*/ 	.byte	0x03, 0x1b
        /*003e*/ 	.short	0x00ff


	//----- nvinfo : EIATTR_EXIT_INSTR_OFFSETS
	.align		4
        /*0040*/ 	.byte	0x04, 0x1c
        /*0042*/ 	.short	(.L_17 - .L_16)


	//   ....[0]....
.L_16:
        /*0044*/ 	.word	0x00000170


	//----- nvinfo : EIATTR_REQNTID
	.align		4
.L_17:
        /*0048*/ 	.byte	0x04, 0x10
        /*004a*/ 	.short	(.L_19 - .L_18)
.L_18:
        /*004c*/ 	.word	0x00000100
        /*0050*/ 	.word	0x00000001
        /*0054*/ 	.word	0x00000001


	//----- nvinfo : EIATTR_CBANK_PARAM_SIZE
	.align		4
.L_19:
        /*0058*/ 	.byte	0x03, 0x19
        /*005a*/ 	.short	0x0014


	//----- nvinfo : EIATTR_PARAM_CBANK
	.align		4
        /*005c*/ 	.byte	0x04, 0x0a
        /*005e*/ 	.short	(.L_21 - .L_20)
	.align		4
.L_20:
        /*0060*/ 	.word	index@(.nv.constant0.triton_poi_fused_convolution_0)
        /*0064*/ 	.short	0x0210
        /*0066*/ 	.short	0x0014


	//----- nvinfo : EIATTR_SW_WAR
	.align		4
.L_21:
        /*0068*/ 	.byte	0x04, 0x36
        /*006a*/ 	.short	(.L_23 - .L_22)
.L_22:
        /*006c*/ 	.word	0x00000008
.L_23:


//--------------------- .nv.callgraph             --------------------------
	.section	.nv.callgraph,"",@"SHT_CUDA_CALLGRAPH"
	.align	4
	.sectionentsize	8
	.align		4
        /*0000*/ 	.word	0x00000000
	.align		4
        /*0004*/ 	.word	0xffffffff
	.align		4
        /*0008*/ 	.word	0x00000000
	.align		4
        /*000c*/ 	.word	0xfffffffe
	.align		4
        /*0010*/ 	.word	0x00000000
	.align		4
        /*0014*/ 	.word	0xfffffffd
	.align		4
        /*0018*/ 	.word	0x00000000
	.align		4
        /*001c*/ 	.word	0xfffffffc


//--------------------- .text.triton_poi_fused_convolution_0 --------------------------
	.section	.text.triton_poi_fused_convolution_0,"ax",@progbits
	.align	128
        .global         triton_poi_fused_convolution_0
        .type           triton_poi_fused_convolution_0,@function
        .size           triton_poi_fused_convolution_0,(.L_x_1 - triton_poi_fused_convolution_0)
        .other          triton_poi_fused_convolution_0,@"STO_CUDA_ENTRY STV_DEFAULT"
triton_poi_fused_convolution_0:
.text.triton_poi_fused_convolution_0:
[----:B------:R-:W-:Y:S01]  /*0000*/  LDC R1, c[0x0][0x28] ;  /* 0x00000a00ff017b82 */ /* 0x000fe20000000800 */
[----:B------:R-:W1:Y:S07]  /*0010*/  S2R R0, SR_TID.X ;  /* 0x0000000000007919 */ /* 0x000e6e0000002100 */
[----:B------:R-:W2:Y:S01]  /*0020*/  LDC.64 R4, c[0x0][0x218] ;  /* 0x00008600ff047b82 */ /* 0x000ea20000000a00 */
[----:B------:R-:W-:Y:S01]  /*0030*/  ULDC.64 UR4, c[0x0][0x208] ;  /* 0x0000820000047ab9 */ /* 0x000fe20000000a00 */
[----:B------:R-:W3:Y:S06]  /*0040*/  S2R R7, SR_CTAID.X ;  /* 0x0000000000077919 */ /* 0x000eec0000002500 */
[----:B------:R-:W4:Y:S01]  /*0050*/  LDC.64 R2, c[0x0][0x210] ;  /* 0x00008400ff027b82 */ /* 0x000f220000000a00 */
[----:B-1----:R-:W-:Y:S01]  /*0060*/  IMAD.SHL.U32 R0, R0, 0x2, RZ ;  /* 0x0000000200007824 */ /* 0x002fe200078e00ff */
[----:B---3--:R-:W-:-:S04]  /*0070*/  SHF.R.S32.HI R6, RZ, 0x16, R7 ;  /* 0x00000016ff067819 */ /* 0x008fc80000011407 */
[----:B------:R-:W-:Y:S02]  /*0080*/  LOP3.LUT R0, R0, 0x1fe, RZ, 0xc0, !PT ;  /* 0x000001fe00007812 */ /* 0x000fe400078ec0ff */
[----:B------:R-:W-:-:S03]  /*0090*/  SGXT R6, R6, 0x1 ;  /* 0x000000010606781a */ /* 0x000fc60000000200 */
[----:B------:R-:W-:-:S04]  /*00a0*/  IMAD R7, R7, 0x200, R0 ;  /* 0x0000020007077824 */ /* 0x000fc800078e0200 */
[----:B----4-:R-:W-:Y:S01]  /*00b0*/  IMAD.WIDE R2, R7, 0x4, R2 ;  /* 0x0000000407027825 */ /* 0x010fe200078e0202 */
[----:B------:R-:W-:-:S04]  /*00c0*/  LEA.HI R6, R6, R7, RZ, 0xc ;  /* 0x0000000706067211 */ /* 0x000fc800078f60ff */
[----:B------:R-:W-:-:S04]  /*00d0*/  SHF.R.S32.HI R6, RZ, 0xc, R6 ;  /* 0x0000000cff067819 */ /* 0x000fc80000011406 */
[----:B------:R-:W-:-:S04]  /*00e0*/  LEA.HI R0, R6, R6, RZ, 0x8 ;  /* 0x0000000606007211 */ /* 0x000fc800078f40ff */
[----:B------:R-:W-:-:S05]  /*00f0*/  LOP3.LUT R9, R0, 0xffffff00, RZ, 0xc0, !PT ;  /* 0xffffff0000097812 */ /* 0x000fca00078ec0ff */
[----:B------:R-:W-:Y:S02]  /*0100*/  IMAD.IADD R9, R6, 0x1, -R9 ;  /* 0x0000000106097824 */ /* 0x000fe400078e0a09 */
[----:B------:R-:W3:Y:S02]  /*0110*/  LDG.E.64 R6, desc[UR4][R2.64] ;  /* 0x0000000402067981 */ /* 0x000ee4000c1e1b00 */
[----:B--2---:R-:W-:-:S06]  /*0120*/  IMAD.WIDE R4, R9, 0x4, R4 ;  /* 0x0000000409047825 */ /* 0x004fcc00078e0204 */
[----:B------:R-:W3:Y:S02]  /*0130*/  LDG.E.EL R4, desc[UR4][R4.64] ;  /* 0x0000000404047981 */ /* 0x000ee4000c2e1900 */
[--C-:B---3--:R-:W-:Y:S01]  /*0140*/  FADD R6, R6, R4.reuse ;  /* 0x0000000406067221 */ /* 0x108fe20000000000 */
[----:B------:R-:W-:-:S05]  /*0150*/  FADD R7, R7, R4 ;  /* 0x0000000407077221 */ /* 0x000fca0000000000 */
[----:B------:R-:W-:Y:S01]  /*0160*/  STG.E.64 desc[UR4][R2.64], R6 ;  /* 0x0000000602007986 */ /* 0x000fe2000c101b04 */
[----:B------:R-:W-:Y:S05]  /*0170*/  EXIT ;  /* 0x000000000000794d */ /* 0x000fea0003800000 */
.L_x_0:
[----:B------:R-:W-:-:S00]  /*0180*/  BRA `(.L_x_0) ;  /* 0xfffffffc00fc7947 */ /* 0x000fc0000383ffff */
[----:B------:R-:W-:-:S00]  /*0190*/  NOP ;  /* 0x0000000000007918 */ /* 0x000fc00000000000 */
        /* <DEDUP_REMOVED lines=14> */
.L_x_1:


//--------------------- .nv.constant0.triton_poi_fused_convolution_0 --------------------------
	.section	.nv.constant0.triton_poi_fused_convolution_0,"a",@progbits
	.sectionflags	@""
	.align	4
.nv.constant0.triton_poi_fused_convolution_0:
	.zero		548
